	.headerflags	@"EF_CUDA_TEXMODE_UNIFIED EF_CUDA_64BIT_ADDRESS EF_CUDA_ACCELERATORS EF_CUDA_SM90 EF_CUDA_VIRTUAL_SM(EF_CUDA_SM90)"
	.elftype	@"ET_EXEC"


//--------------------- .nv.info                  --------------------------
	.section	.nv.info,"",@"SHT_CUDA_INFO"
	.align	4


	//----- nvinfo : EIATTR_REGCOUNT
	.align		4
        /*0000*/ 	.byte	0x04, 0x2f
        /*0002*/ 	.short	(.L_3 - .L_2)
	.align		4
.L_2:
        /*0004*/ 	.word	index@(triton_poi_fused_div_5)
        /*0008*/ 	.word	0x00000010


	//----- nvinfo : EIATTR_MIN_STACK_SIZE
	.align		4
.L_3:
        /*000c*/ 	.byte	0x04, 0x12
        /*000e*/ 	.short	(.L_5 - .L_4)
	.align		4
.L_4:
        /*0010*/ 	.word	index@(triton_poi_fused_div_5)
        /*0014*/ 	.word	0x00000000


	//----- nvinfo : EIATTR_FRAME_SIZE
	.align		4
.L_5:
        /*0018*/ 	.byte	0x04, 0x11
        /*001a*/ 	.short	(.L_7 - .L_6)
	.align		4
.L_6:
        /*001c*/ 	.word	index@(triton_poi_fused_div_5)
        /*0020*/ 	.word	0x00000000


	//----- nvinfo : EIATTR_MIN_STACK_SIZE
	.align		4
.L_7:
        /*0024*/ 	.byte	0x04, 0x12
        /*0026*/ 	.short	(.L_9 - .L_8)
	.align		4
.L_8:
        /*0028*/ 	.word	index@(triton_poi_fused_div_5)
        /*002c*/ 	.word	0x00000000
.L_9:


//--------------------- .nv.info.triton_poi_fused_div_5 --------------------------
	.section	.nv.info.triton_poi_fused_div_5,"",@"SHT_CUDA_INFO"
	.sectionflags	@""
	.align	4


	//----- nvinfo : EIATTR_CUDA_API_VERSION
	.align		4
        /*0000*/ 	.byte	0x04, 0x37
        /*0002*/ 	.short	(.L_11 - .L_10)
.L_10:
        /*0004*/ 	.word	0x0000007c


	//----- nvinfo : EIATTR_KPARAM_INFO
	.align		4
.L_11:
        /*0008*/ 	.byte	0x04, 0x17
        /*000a*/ 	.short	(.L_13 - .L_12)
.L_12:
        /*000c*/ 	.word	0x00000000
        /*0010*/ 	.short	0x0002
        /*0012*/ 	.short	0x0010
        /*0014*/ 	.byte	0x00, 0xf0, 0x11, 0x00


	//----- nvinfo : EIATTR_KPARAM_INFO
	.align		4
.L_13:
        /*0018*/ 	.byte	0x04, 0x17
        /*001a*/ 	.short	(.L_15 - .L_14)
.L_14:
        /*001c*/ 	.word	0x00000000
        /*0020*/ 	.short	0x0001
        /*0022*/ 	.short	0x0008
        /*0024*/ 	.byte	0x00, 0xf4, 0x21, 0x00


	//----- nvinfo : EIATTR_KPARAM_INFO
	.align		4
.L_15:
        /*0028*/ 	.byte	0x04, 0x17
        /*002a*/ 	.short	(.L_17 - .L_16)
.L_16:
        /*002c*/ 	.word	0x00000000
        /*0030*/ 	.short	0x0000
        /*0032*/ 	.short	0x0000
        /*0034*/ 	.byte	0x00, 0xf4, 0x21, 0x00


	//----- nvinfo : EIATTR_SPARSE_MMA_MASK
	.align		4
.L_17:
        /*0038*/ 	.byte	0x03, 0x50
        /*003a*/ 	.short	0x0000


	//----- nvinfo : EIATTR_MAXREG_COUNT
	.align		4
        /*003c*/ 	.byte	0x03, 0x1b
        /*003e*/ 	.short	0x00ff


	//----- nvinfo : EIATTR_EXIT_INSTR_OFFSETS
	.align		4
        /*0040*/ 	.byte	0x04, 0x1c
        /*0042*/ 	.short	(.L_19 - .L_18)


	//   ....[0]....
.L_18:
        /*0044*/ 	.word	0x000002d0


	//   ....[1]....
        /*0048*/ 	.word	0x000002f0


	//----- nvinfo : EIATTR_REQNTID
	.align		4
.L_19:
        /*004c*/ 	.byte	0x04, 0x10
        /*004e*/ 	.short	(.L_21 - .L_20)
.L_20:
        /*0050*/ 	.word	0x00000020
        /*0054*/ 	.word	0x00000001
        /*0058*/ 	.word	0x00000001


	//----- nvinfo : EIATTR_CBANK_PARAM_SIZE
	.align		4
.L_21:
        /*005c*/ 	.byte	0x03, 0x19
        /*005e*/ 	.short	0x0014


	//----- nvinfo : EIATTR_PARAM_CBANK
	.align		4
        /*0060*/ 	.byte	0x04, 0x0a
        /*0062*/ 	.short	(.L_23 - .L_22)
	.align		4
.L_22:
        /*0064*/ 	.word	index@(.nv.constant0.triton_poi_fused_div_5)
        /*0068*/ 	.short	0x0210
        /*006a*/ 	.short	0x0014


	//----- nvinfo : EIATTR_SW_WAR
	.align		4
.L_23:
        /*006c*/ 	.byte	0x04, 0x36
        /*006e*/ 	.short	(.L_25 - .L_24)
.L_24:
        /*0070*/ 	.word	0x00000008
.L_25:


//--------------------- .nv.callgraph             --------------------------
	.section	.nv.callgraph,"",@"SHT_CUDA_CALLGRAPH"
	.align	4
	.sectionentsize	8
	.align		4
        /*0000*/ 	.word	0x00000000
	.align		4
        /*0004*/ 	.word	0xffffffff
	.align		4
        /*0008*/ 	.word	0x00000000
	.align		4
        /*000c*/ 	.word	0xfffffffe
	.align		4
        /*0010*/ 	.word	0x00000000
	.align		4
        /*0014*/ 	.word	0xfffffffd
	.align		4
        /*0018*/ 	.word	0x00000000
	.align		4
        /*001c*/ 	.word	0xfffffffc


//--------------------- .nv.constant4             --------------------------
	.section	.nv.constant4,"a",@progbits
	.align	8
	.align		8
.nv.constant4:
        /*0000*/ 	.dword	_$_str
	.align		8
        /*0008*/ 	.dword	_$_str_$_2


//--------------------- .text.triton_poi_fused_div_5 --------------------------
	.section	.text.triton_poi_fused_div_5,"ax",@progbits
	.align	128
        .global         triton_poi_fused_div_5
        .type           triton_poi_fused_div_5,@function
        .size           triton_poi_fused_div_5,(.L_x_1 - triton_poi_fused_div_5)
        .other          triton_poi_fused_div_5,@"STO_CUDA_ENTRY STV_DEFAULT"
triton_poi_fused_div_5:
.text.triton_poi_fused_div_5:
[----:B------:R-:W0:Y:S02]  /*0000*/  LDC R1, c[0x0][0x28] ;  /* 0x00000a00ff017b82 */ /* 0x000e240000000800 */
[----:B------:R-:W1:Y:S01]  /*0010*/  S2R R12, SR_TID.X ;  /* 0x00000000000c7919 */ /* 0x000e620000002100 */
[----:B------:R-:W2:Y:S01]  /*0020*/  LDC.64 R2, c[0x0][0x210] ;  /* 0x00008400ff027b82 */ /* 0x000ea20000000a00 */
[----:B------:R-:W-:Y:S01]  /*0030*/  HFMA2.MMA R8, -RZ, RZ, 0, 0 ;  /* 0x00000000ff087435 */ /* 0x000fe200000001ff */
[----:B------:R-:W-:Y:S01]  /*0040*/  ULDC.64 UR4, c[0x0][0x208] ;  /* 0x0000820000047ab9 */ /* 0x000fe20000000a00 */
[----:B------:R-:W3:Y:S01]  /*0050*/  S2R R7, SR_CTAID.X ;  /* 0x0000000000077919 */ /* 0x000ee20000002500 */
[----:B------:R-:W-:Y:S01]  /*0060*/  IMAD.MOV.U32 R6, RZ, RZ, RZ ;  /* 0x000000ffff067224 */ /* 0x000fe200078e00ff */
[----:B-1----:R-:W-:-:S05]  /*0070*/  LOP3.LUT R0, R12, 0xf, RZ, 0xc0, !PT ;  /* 0x0000000f0c007812 */ /* 0x002fca00078ec0ff */
[----:B---3--:R-:W-:-:S05]  /*0080*/  IMAD R7, R7, 0x10, R0 ;  /* 0x0000001007077824 */ /* 0x008fca00078e0200 */
[----:B------:R-:W-:Y:S02]  /*0090*/  SHF.R.S32.HI R0, RZ, 0x1f, R7 ;  /* 0x0000001fff007819 */ /* 0x000fe40000011407 */
[----:B------:R-:W-:Y:S02]  /*00a0*/  ISETP.GE.AND P0, PT, R7, 0x10, PT ;  /* 0x000000100700780c */ /* 0x000fe40003f06270 */
[----:B------:R-:W-:-:S05]  /*00b0*/  LEA.HI R0, R0, R7, RZ, 0x2 ;  /* 0x0000000700007211 */ /* 0x000fca00078f10ff */
[----:B------:R-:W-:-:S05]  /*00c0*/  IMAD.SHL.U32 R4, R0, 0x2, RZ ;  /* 0x0000000200047824 */ /* 0x000fca00078e00ff */
[----:B------:R-:W-:-:S05]  /*00d0*/  LOP3.LUT R9, R4, 0xfffffff8, RZ, 0xc0, !PT ;  /* 0xfffffff804097812 */ /* 0x000fca00078ec0ff */
[----:B--2---:R-:W-:Y:S01]  /*00e0*/  IMAD.WIDE R4, R9, 0x4, R2 ;  /* 0x0000000409047825 */ /* 0x004fe200078e0202 */
[----:B------:R-:W-:-:S04]  /*00f0*/  CS2R R10, SRZ ;  /* 0x00000000000a7805 */ /* 0x000fc8000001ff00 */
[----:B------:R-:W2:Y:S04]  /*0100*/  @!P0 LDG.E.EL R8, desc[UR4][R4.64+0x4] ;  /* 0x0000040404088981 */ /* 0x000ea8000c2e1900 */
[----:B------:R-:W3:Y:S04]  /*0110*/  @!P0 LDG.E.EL R6, desc[UR4][R4.64] ;  /* 0x0000000404068981 */ /* 0x000ee8000c2e1900 */
[----:B------:R-:W4:Y:S04]  /*0120*/  @!P0 LDG.E.EL R10, desc[UR4][R4.64+0x8] ;  /* 0x00000804040a8981 */ /* 0x000f28000c2e1900 */
[----:B------:R-:W5:Y:S01]  /*0130*/  @!P0 LDG.E.EL R11, desc[UR4][R4.64+0xc] ;  /* 0x00000c04040b8981 */ /* 0x000f62000c2e1900 */
[----:B------:R-:W-:-:S02]  /*0140*/  LOP3.LUT R0, R0, 0xfffffffc, RZ, 0xc0, !PT ;  /* 0xfffffffc00007812 */ /* 0x000fc400078ec0ff */
[----:B------:R-:W-:Y:S02]  /*0150*/  MOV R13, RZ ;  /* 0x000000ff000d7202 */ /* 0x000fe40000000f00 */
[----:B------:R-:W-:-:S05]  /*0160*/  IADD3 R9, R9, R7, -R0 ;  /* 0x0000000709097210 */ /* 0x000fca0007ffe800 */
[----:B------:R-:W-:-:S05]  /*0170*/  IMAD.WIDE R2, R9, 0x4, R2 ;  /* 0x0000000409027825 */ /* 0x000fca00078e0202 */
[----:B------:R1:W5:Y:S02]  /*0180*/  @!P0 LDG.E R13, desc[UR4][R2.64] ;  /* 0x00000004020d8981 */ /* 0x000364000c1e1900 */
[----:B-1----:R-:W1:Y:S02]  /*0190*/  LDC.64 R2, c[0x0][0x218] ;  /* 0x00008600ff027b82 */ /* 0x002e640000000a00 */
[----:B-1----:R-:W-:-:S04]  /*01a0*/  IMAD.WIDE R2, R7, 0x4, R2 ;  /* 0x0000000407027825 */ /* 0x002fc800078e0202 */
[----:B--2---:R-:W-:-:S04]  /*01b0*/  FMUL R9, R8, R8 ;  /* 0x0000000808097220 */ /* 0x004fc80000400000 */
[----:B---3--:R-:W-:-:S04]  /*01c0*/  FFMA R9, R6, R6, R9 ;  /* 0x0000000606097223 */ /* 0x008fc80000000009 */
[----:B----4-:R-:W-:-:S04]  /*01d0*/  FFMA R10, R10, R10, R9 ;  /* 0x0000000a0a0a7223 */ /* 0x010fc80000000009 */
[----:B-----5:R-:W-:-:S04]  /*01e0*/  FFMA R10, R11, R11, R10 ;  /* 0x0000000b0b0a7223 */ /* 0x020fc8000000000a */
[----:B------:R-:W1:Y:S02]  /*01f0*/  MUFU.SQRT R0, R10 ;  /* 0x0000000a00007308 */ /* 0x000e640000002000 */
[C---:B-1----:R-:W-:Y:S02]  /*0200*/  FSETP.GT.AND P0, PT, R0.reuse, 9.9999999600419720025e-13, PT ;  /* 0x2b8cbccc0000780b */ /* 0x042fe40003f04000 */
[----:B------:R-:W-:-:S11]  /*0210*/  FSETP.NAN.AND P1, PT, R0, R0, PT ;  /* 0x000000000000720b */ /* 0x000fd60003f28000 */
[----:B------:R-:W-:Y:S02]  /*0220*/  @!P0 FSEL R0, R0, 9.9999999600419720025e-13, P1 ;  /* 0x2b8cbccc00008808 */ /* 0x000fe40000800000 */
[----:B------:R-:W-:Y:S02]  /*0230*/  LOP3.LUT P0, RZ, R12, 0x10, RZ, 0xc0, !PT ;  /* 0x000000100cff7812 */ /* 0x000fe4000780c0ff */
[C---:B------:R-:W-:Y:S02]  /*0240*/  FSETP.GT.AND P1, PT, R0.reuse, 8.50705917302346158658e+37, PT ;  /* 0x7e8000000000780b */ /* 0x040fe40003f24000 */
[----:B------:R-:W-:Y:S02]  /*0250*/  FSETP.GEU.AND P2, PT, R0, 1.175494350822287508e-38, PT ;  /* 0x008000000000780b */ /* 0x000fe40003f4e000 */
[----:B------:R-:W-:-:S09]  /*0260*/  ISETP.LT.AND P0, PT, R7, 0x10, !P0 ;  /* 0x000000100700780c */ /* 0x000fd20004701270 */
[----:B------:R-:W-:Y:S01]  /*0270*/  @P1 FMUL R0, R0, 0.25 ;  /* 0x3e80000000001820 */ /* 0x000fe20000400000 */
[----:B------:R-:W-:-:S03]  /*0280*/  @P1 FMUL R13, R13, 0.25 ;  /* 0x3e8000000d0d1820 */ /* 0x000fc60000400000 */
[----:B------:R-:W-:Y:S01]  /*0290*/  @!P2 FMUL R0, R0, 16777216 ;  /* 0x4b8000000000a820 */ /* 0x000fe20000400000 */
[----:B------:R-:W-:-:S05]  /*02a0*/  @!P2 FMUL R13, R13, 16777216 ;  /* 0x4b8000000d0da820 */ /* 0x000fca0000400000 */
[----:B------:R-:W1:Y:S02]  /*02b0*/  MUFU.RCP R0, R0 ;  /* 0x0000000000007308 */ /* 0x000e640000001000 */
[----:B-1----:R-:W-:Y:S01]  /*02c0*/  FMUL R13, R0, R13 ;  /* 0x0000000d000d7220 */ /* 0x002fe20000400000 */
[----:B------:R-:W-:Y:S06]  /*02d0*/  @!P0 EXIT ;  /* 0x000000000000894d */ /* 0x000fec0003800000 */
[----:B------:R-:W-:Y:S01]  /*02e0*/  STG.E desc[UR4][R2.64], R13 ;  /* 0x0000000d02007986 */ /* 0x000fe2000c101904 */
[----:B------:R-:W-:Y:S05]  /*02f0*/  EXIT ;  /* 0x000000000000794d */ /* 0x000fea0003800000 */
.L_x_0:
[----:B------:R-:W-:-:S00]  /*0300*/  BRA `(.L_x_0) ;  /* 0xfffffffc00fc7947 */ /* 0x000fc0000383ffff */
[----:B------:R-:W-:-:S00]  /*0310*/  NOP ;  /* 0x0000000000007918 */ /* 0x000fc00000000000 */
        /* <DEDUP_REMOVED lines=14> */
.L_x_1:


//--------------------- .nv.global.init           --------------------------
	.section	.nv.global.init,"aw",@progbits
.nv.global.init:
	.type		_$_str,@object
	.size		_$_str,(_$_str_$_2 - _$_str)
_$_str:
        /*0000*/ 	.byte	0x5f, 0x5f, 0x43, 0x55, 0x44, 0x41, 0x5f, 0x46, 0x54, 0x5a, 0x00
	.type		_$_str_$_2,@object
	.size		_$_str_$_2,(.L_1 - _$_str_$_2)
_$_str_$_2:
        /*000b*/ 	.byte	0x5f, 0x5f, 0x43, 0x55, 0x44, 0x41, 0x5f, 0x50, 0x52, 0x45, 0x43, 0x5f, 0x53, 0x51, 0x52, 0x54
        /*001b*/ 	.byte	0x00
.L_1:


//--------------------- .nv.constant0.triton_poi_fused_div_5 --------------------------
	.section	.nv.constant0.triton_poi_fused_div_5,"a",@progbits
	.sectionflags	@""
	.align	4
.nv.constant0.triton_poi_fused_div_5:
	.zero		548
